	.headerflags	@"EF_CUDA_TEXMODE_UNIFIED EF_CUDA_64BIT_ADDRESS EF_CUDA_ACCELERATORS EF_CUDA_SM90 EF_CUDA_VIRTUAL_SM(EF_CUDA_SM90)"
	.elftype	@"ET_EXEC"


//--------------------- .nv.info                  --------------------------
	.section	.nv.info,"",@"SHT_CUDA_INFO"
	.align	4


	//----- nvinfo : EIATTR_REGCOUNT
	.align		4
        /*0000*/ 	.byte	0x04, 0x2f
        /*0002*/ 	.short	(.L_1 - .L_0)
	.align		4
.L_0:
        /*0004*/ 	.word	index@(triton_poi_fused_add_relu_threshold_backward_1)
        /*0008*/ 	.word	0x0000000e


	//----- nvinfo : EIATTR_MIN_STACK_SIZE
	.align		4
.L_1:
        /*000c*/ 	.byte	0x04, 0x12
        /*000e*/ 	.short	(.L_3 - .L_2)
	.align		4
.L_2:
        /*0010*/ 	.word	index@(triton_poi_fused_add_relu_threshold_backward_1)
        /*0014*/ 	.word	0x00000000


	//----- nvinfo : EIATTR_FRAME_SIZE
	.align		4
.L_3:
        /*0018*/ 	.byte	0x04, 0x11
        /*001a*/ 	.short	(.L_5 - .L_4)
	.align		4
.L_4:
        /*001c*/ 	.word	index@(triton_poi_fused_add_relu_threshold_backward_1)
        /*0020*/ 	.word	0x00000000


	//----- nvinfo : EIATTR_MIN_STACK_SIZE
	.align		4
.L_5:
        /*0024*/ 	.byte	0x04, 0x12
        /*0026*/ 	.short	(.L_7 - .L_6)
	.align		4
.L_6:
        /*0028*/ 	.word	index@(triton_poi_fused_add_relu_threshold_backward_1)
        /*002c*/ 	.word	0x00000000
.L_7:


//--------------------- .nv.info.triton_poi_fused_add_relu_threshold_backward_1 --------------------------
	.section	.nv.info.triton_poi_fused_add_relu_threshold_backward_1,"",@"SHT_CUDA_INFO"
	.sectionflags	@""
	.align	4


	//----- nvinfo : EIATTR_CUDA_API_VERSION
	.align		4
        /*0000*/ 	.byte	0x04, 0x37
        /*0002*/ 	.short	(.L_9 - .L_8)
.L_8:
        /*0004*/ 	.word	0x0000007c


	//----- nvinfo : EIATTR_KPARAM_INFO
	.align		4
.L_9:
        /*0008*/ 	.byte	0x04, 0x17
        /*000a*/ 	.short	(.L_11 - .L_10)
.L_10:
        /*000c*/ 	.word	0x00000000
        /*0010*/ 	.short	0x0003
        /*0012*/ 	.short	0x0018
        /*0014*/ 	.byte	0x00, 0xf0, 0x11, 0x00


	//----- nvinfo : EIATTR_KPARAM_INFO
	.align		4
.L_11:
        /*0018*/ 	.byte	0x04, 0x17
        /*001a*/ 	.short	(.L_13 - .L_12)
.L_12:
        /*001c*/ 	.word	0x00000000
        /*0020*/ 	.short	0x0002
        /*0022*/ 	.short	0x0010
        /*0024*/ 	.byte	0x00, 0xf4, 0x21, 0x00


	//----- nvinfo : EIATTR_KPARAM_INFO
	.align		4
.L_13:
        /*0028*/ 	.byte	0x04, 0x17
        /*002a*/ 	.short	(.L_15 - .L_14)
.L_14:
        /*002c*/ 	.word	0x00000000
        /*0030*/ 	.short	0x0001
        /*0032*/ 	.short	0x0008
        /*0034*/ 	.byte	0x00, 0xf4, 0x21, 0x00


	//----- nvinfo : EIATTR_KPARAM_INFO
	.align		4
.L_15:
        /*0038*/ 	.byte	0x04, 0x17
        /*003a*/ 	.short	(.L_17 - .L_16)
.L_16:
        /*003c*/ 	.word	0x00000000
        /*0040*/ 	.short	0x0000
        /*0042*/ 	.short	0x0000
        /*0044*/ 	.byte	0x00, 0xf4, 0x21, 0x00


	//----- nvinfo : EIATTR_SPARSE_MMA_MASK
	.align		4
.L_17:
        /*0048*/ 	.byte	0x03, 0x50
        /*004a*/ 	.short	0x0000


	//----- nvinfo : EIATTR_MAXREG_COUNT
	.align		4
        /*004c*/ 	.byte	0x03, 0x1b
        /*004e*/ 	.short	0x00ff


	//----- nvinfo : EIATTR_EXIT_INSTR_OFFSETS
	.align		4
        /*0050*/ 	.byte	0x04, 0x1c
        /*0052*/ 	.short	(.L_19 - .L_18)


	//   ....[0]....
.L_18:
        /*0054*/ 	.word	0x00000240


	//   ....[1]....
        /*0058*/ 	.word	0x00000260


	//----- nvinfo : EIATTR_REQNTID
	.align		4
.L_19:
        /*005c*/ 	.byte	0x04, 0x10
        /*005e*/ 	.short	(.L_21 - .L_20)
.L_20:
        /*0060*/ 	.word	0x00000080
        /*0064*/ 	.word	0x00000001
        /*0068*/ 	.word	0x00000001


	//----- nvinfo : EIATTR_CBANK_PARAM_SIZE
	.align		4
.L_21:
        /*006c*/ 	.byte	0x03, 0x19
        /*006e*/ 	.short	0x001c


	//----- nvinfo : EIATTR_PARAM_CBANK
	.align		4
        /*0070*/ 	.byte	0x04, 0x0a
        /*0072*/ 	.short	(.L_23 - .L_22)
	.align		4
.L_22:
        /*0074*/ 	.word	index@(.nv.constant0.triton_poi_fused_add_relu_threshold_backward_1)
        /*0078*/ 	.short	0x0210
        /*007a*/ 	.short	0x001c


	//----- nvinfo : EIATTR_SW_WAR
	.align		4
.L_23:
        /*007c*/ 	.byte	0x04, 0x36
        /*007e*/ 	.short	(.L_25 - .L_24)
.L_24:
        /*0080*/ 	.word	0x00000008
.L_25:


//--------------------- .nv.callgraph             --------------------------
	.section	.nv.callgraph,"",@"SHT_CUDA_CALLGRAPH"
	.align	4
	.sectionentsize	8
	.align		4
        /*0000*/ 	.word	0x00000000
	.align		4
        /*0004*/ 	.word	0xffffffff
	.align		4
        /*0008*/ 	.word	0x00000000
	.align		4
        /*000c*/ 	.word	0xfffffffe
	.align		4
        /*0010*/ 	.word	0x00000000
	.align		4
        /*0014*/ 	.word	0xfffffffd
	.align		4
        /*0018*/ 	.word	0x00000000
	.align		4
        /*001c*/ 	.word	0xfffffffc


//--------------------- .text.triton_poi_fused_add_relu_threshold_backward_1 --------------------------
	.section	.text.triton_poi_fused_add_relu_threshold_backward_1,"ax",@progbits
	.align	128
        .global         triton_poi_fused_add_relu_threshold_backward_1
        .type           triton_poi_fused_add_relu_threshold_backward_1,@function
        .size           triton_poi_fused_add_relu_threshold_backward_1,(.L_x_1 - triton_poi_fused_add_relu_threshold_backward_1)
        .other          triton_poi_fused_add_relu_threshold_backward_1,@"STO_CUDA_ENTRY STV_DEFAULT"
triton_poi_fused_add_relu_threshold_backward_1:
.text.triton_poi_fused_add_relu_threshold_backward_1:
[----:B------:R-:W0:Y:S02]  /*0000*/  LDC R1, c[0x0][0x28] ;  /* 0x00000a00ff017b82 */ /* 0x000e240000000800 */
[----:B------:R-:W1:Y:S01]  /*0010*/  S2R R0, SR_TID.X ;  /* 0x0000000000007919 */ /* 0x000e620000002100 */
[----:B------:R-:W2:Y:S01]  /*0020*/  LDC.64 R4, c[0x0][0x218] ;  /* 0x00008600ff047b82 */ /* 0x000ea20000000a00 */
[----:B------:R-:W-:Y:S01]  /*0030*/  CS2R R10, SRZ ;  /* 0x00000000000a7805 */ /* 0x000fe2000001ff00 */
[----:B------:R-:W-:Y:S01]  /*0040*/  ULDC.64 UR4, c[0x0][0x208] ;  /* 0x0000820000047ab9 */ /* 0x000fe20000000a00 */
[----:B------:R-:W3:Y:S01]  /*0050*/  S2R R7, SR_CTAID.X ;  /* 0x0000000000077919 */ /* 0x000ee20000002500 */
[----:B------:R-:W-:-:S04]  /*0060*/  ULDC.64 UR6, c[0x0][0x220] ;  /* 0x0000880000067ab9 */ /* 0x000fc80000000a00 */
[----:B------:R-:W4:Y:S01]  /*0070*/  LDC.64 R2, c[0x0][0x210] ;  /* 0x00008400ff027b82 */ /* 0x000f220000000a00 */
[----:B-1----:R-:W-:Y:S01]  /*0080*/  IMAD.SHL.U32 R0, R0, 0x2, RZ ;  /* 0x0000000200007824 */ /* 0x002fe200078e00ff */
[----:B---3--:R-:W-:-:S04]  /*0090*/  SHF.R.S32.HI R6, RZ, 0x17, R7 ;  /* 0x00000017ff067819 */ /* 0x008fc80000011407 */
[----:B------:R-:W-:-:S05]  /*00a0*/  LOP3.LUT R0, R0, 0xfe, RZ, 0xc0, !PT ;  /* 0x000000fe00007812 */ /* 0x000fca00078ec0ff */
[----:B------:R-:W-:Y:S01]  /*00b0*/  IMAD R7, R7, 0x100, R0 ;  /* 0x0000010007077824 */ /* 0x000fe200078e0200 */
[----:B------:R-:W-:-:S03]  /*00c0*/  SGXT R0, R6, 0x1 ;  /* 0x000000010600781a */ /* 0x000fc60000000200 */
[C---:B----4-:R-:W-:Y:S01]  /*00d0*/  IMAD.WIDE R2, R7.reuse, 0x4, R2 ;  /* 0x0000000407027825 */ /* 0x050fe200078e0202 */
[----:B------:R-:W-:Y:S02]  /*00e0*/  LEA.HI R0, R0, R7, RZ, 0x2 ;  /* 0x0000000700007211 */ /* 0x000fe400078f10ff */
[----:B------:R-:W-:Y:S02]  /*00f0*/  ISETP.GE.AND P0, PT, R7, 0x100, PT ;  /* 0x000001000700780c */ /* 0x000fe40003f06270 */
[----:B------:R-:W-:-:S05]  /*0100*/  LOP3.LUT R0, R0, 0xfffffffc, RZ, 0xc0, !PT ;  /* 0xfffffffc00007812 */ /* 0x000fca00078ec0ff */
[----:B------:R-:W-:-:S04]  /*0110*/  IMAD.IADD R9, R7, 0x1, -R0 ;  /* 0x0000000107097824 */ /* 0x000fc800078e0a00 */
[----:B--2---:R-:W-:Y:S01]  /*0120*/  IMAD.WIDE R4, R9, 0x4, R4 ;  /* 0x0000000409047825 */ /* 0x004fe200078e0204 */
[----:B------:R-:W-:-:S04]  /*0130*/  CS2R R8, SRZ ;  /* 0x0000000000087805 */ /* 0x000fc8000001ff00 */
[----:B------:R-:W2:Y:S04]  /*0140*/  @!P0 LDG.E.EL.64 R10, desc[UR4][R4.64] ;  /* 0x00000004040a8981 */ /* 0x000ea8000c2e1b00 */
[----:B------:R-:W2:Y:S02]  /*0150*/  @!P0 LDG.E.64 R8, desc[UR4][R2.64] ;  /* 0x0000000402088981 */ /* 0x000ea4000c1e1b00 */
[----:B--2---:R-:W-:Y:S01]  /*0160*/  FSETP.GEU.AND P2, PT, R8, -R10, PT ;  /* 0x8000000a0800720b */ /* 0x004fe20003f4e000 */
[----:B------:R-:W-:Y:S01]  /*0170*/  FADD R8, R10, R8 ;  /* 0x000000080a087221 */ /* 0x000fe20000000000 */
[----:B------:R-:W-:Y:S01]  /*0180*/  FADD R0, R11, R9 ;  /* 0x000000090b007221 */ /* 0x000fe20000000000 */
[----:B------:R-:W-:-:S03]  /*0190*/  FSETP.GEU.AND P1, PT, R9, -R11, PT ;  /* 0x8000000b0900720b */ /* 0x000fc60003f2e000 */
[----:B------:R-:W-:Y:S02]  /*01a0*/  FSEL R8, R8, RZ, P2 ;  /* 0x000000ff08087208 */ /* 0x000fe40001000000 */
[----:B------:R-:W-:Y:S02]  /*01b0*/  FSEL R9, R0, RZ, P1 ;  /* 0x000000ff00097208 */ /* 0x000fe40000800000 */
[----:B------:R-:W-:Y:S02]  /*01c0*/  FSETP.GTU.AND P3, PT, R8, RZ, PT ;  /* 0x000000ff0800720b */ /* 0x000fe40003f6c000 */
[----:B------:R-:W-:Y:S02]  /*01d0*/  FSETP.GTU.AND P2, PT, R9, RZ, PT ;  /* 0x000000ff0900720b */ /* 0x000fe40003f4c000 */
[----:B------:R-:W-:Y:S02]  /*01e0*/  IADD3 R6, P1, R7, UR6, RZ ;  /* 0x0000000607067c10 */ /* 0x000fe4000ff3e0ff */
[----:B------:R-:W-:-:S02]  /*01f0*/  SEL R0, RZ, 0x1, P3 ;  /* 0x00000001ff007807 */ /* 0x000fc40001800000 */
[----:B------:R-:W-:Y:S01]  /*0200*/  SEL R5, RZ, 0x100, P2 ;  /* 0x00000100ff057807 */ /* 0x000fe20001000000 */
[----:B------:R1:W-:Y:S01]  /*0210*/  @!P0 STG.E.64 desc[UR4][R2.64], R8 ;  /* 0x0000000802008986 */ /* 0x0003e2000c101b04 */
[----:B------:R-:W-:-:S03]  /*0220*/  LEA.HI.X.SX32 R7, R7, UR7, 0x1, P1 ;  /* 0x0000000707077c11 */ /* 0x000fc600088f0eff */
[----:B------:R-:W-:Y:S01]  /*0230*/  IMAD.IADD R5, R0, 0x1, R5 ;  /* 0x0000000100057824 */ /* 0x000fe200078e0205 */
[----:B------:R-:W-:Y:S06]  /*0240*/  @P0 EXIT ;  /* 0x000000000000094d */ /* 0x000fec0003800000 */
[----:B------:R-:W-:Y:S01]  /*0250*/  STG.E.U16 desc[UR4][R6.64], R5 ;  /* 0x0000000506007986 */ /* 0x000fe2000c101504 */
[----:B------:R-:W-:Y:S05]  /*0260*/  EXIT ;  /* 0x000000000000794d */ /* 0x000fea0003800000 */
.L_x_0:
[----:B------:R-:W-:-:S00]  /*0270*/  BRA `(.L_x_0) ;  /* 0xfffffffc00fc7947 */ /* 0x000fc0000383ffff */
[----:B------:R-:W-:-:S00]  /*0280*/  NOP ;  /* 0x0000000000007918 */ /* 0x000fc00000000000 */
[----:B------:R-:W-:-:S00]  /*0290*/  NOP ;  /* 0x0000000000007918 */ /* 0x000fc00000000000 */
[----:B------:R-:W-:-:S00]  /*02a0*/  NOP ;  /* 0x0000000000007918 */ /* 0x000fc00000000000 */
[----:B------:R-:W-:-:S00]  /*02b0*/  NOP ;  /* 0x0000000000007918 */ /* 0x000fc00000000000 */
[----:B------:R-:W-:-:S00]  /*02c0*/  NOP ;  /* 0x0000000000007918 */ /* 0x000fc00000000000 */
[----:B------:R-:W-:-:S00]  /*02d0*/  NOP ;  /* 0x0000000000007918 */ /* 0x000fc00000000000 */
[----:B------:R-:W-:-:S00]  /*02e0*/  NOP ;  /* 0x0000000000007918 */ /* 0x000fc00000000000 */
[----:B------:R-:W-:-:S00]  /*02f0*/  NOP ;  /* 0x0000000000007918 */ /* 0x000fc00000000000 */
.L_x_1:


//--------------------- .nv.constant0.triton_poi_fused_add_relu_threshold_backward_1 --------------------------
	.section	.nv.constant0.triton_poi_fused_add_relu_threshold_backward_1,"a",@progbits
	.sectionflags	@""
	.align	4
.nv.constant0.triton_poi_fused_add_relu_threshold_backward_1:
	.zero		556
